	.headerflags	@"EF_CUDA_TEXMODE_UNIFIED EF_CUDA_64BIT_ADDRESS EF_CUDA_SM89 EF_CUDA_VIRTUAL_SM(EF_CUDA_SM89)"
	.elftype	@"ET_EXEC"


//--------------------- .nv.info                  --------------------------
	.section	.nv.info,"",@"SHT_CUDA_INFO"
	.align	4


	//----- nvinfo : EIATTR_REGCOUNT
	.align		4
        /*0000*/ 	.byte	0x04, 0x2f
        /*0002*/ 	.short	(.L_1 - .L_0)
	.align		4
.L_0:
        /*0004*/ 	.word	index@(_Z20branch_simple_kernelPfPKfi)
        /*0008*/ 	.word	0x0000000c


	//----- nvinfo : EIATTR_FRAME_SIZE
	.align		4
.L_1:
        /*000c*/ 	.byte	0x04, 0x11
        /*000e*/ 	.short	(.L_3 - .L_2)
	.align		4
.L_2:
        /*0010*/ 	.word	index@(_Z20branch_simple_kernelPfPKfi)
        /*0014*/ 	.word	0x00000000


	//----- nvinfo : EIATTR_MIN_STACK_SIZE
	.align		4
.L_3:
        /*0018*/ 	.byte	0x04, 0x12
        /*001a*/ 	.short	(.L_5 - .L_4)
	.align		4
.L_4:
        /*001c*/ 	.word	index@(_Z20branch_simple_kernelPfPKfi)
        /*0020*/ 	.word	0x00000000
.L_5:


//--------------------- .nv.info._Z20branch_simple_kernelPfPKfi --------------------------
	.section	.nv.info._Z20branch_simple_kernelPfPKfi,"",@"SHT_CUDA_INFO"
	.sectionflags	@""
	.align	4


	//----- nvinfo : EIATTR_CUDA_API_VERSION
	.align		4
        /*0000*/ 	.byte	0x04, 0x37
        /*0002*/ 	.short	(.L_7 - .L_6)
.L_6:
        /*0004*/ 	.word	0x00000081


	//----- nvinfo : EIATTR_PARAM_CBANK
	.align		4
.L_7:
        /*0008*/ 	.byte	0x04, 0x0a
        /*000a*/ 	.short	(.L_9 - .L_8)
	.align		4
.L_8:
        /*000c*/ 	.word	index@(.nv.constant0._Z20branch_simple_kernelPfPKfi)
        /*0010*/ 	.short	0x0160
        /*0012*/ 	.short	0x0014


	//----- nvinfo : EIATTR_CBANK_PARAM_SIZE
	.align		4
.L_9:
        /*0014*/ 	.byte	0x03, 0x19
        /*0016*/ 	.short	0x0014


	//----- nvinfo : EIATTR_KPARAM_INFO
	.align		4
        /*0018*/ 	.byte	0x04, 0x17
        /*001a*/ 	.short	(.L_11 - .L_10)
.L_10:
        /*001c*/ 	.word	0x00000000
        /*0020*/ 	.short	0x0002
        /*0022*/ 	.short	0x0010
        /*0024*/ 	.byte	0x00, 0xf0, 0x11, 0x00


	//----- nvinfo : EIATTR_KPARAM_INFO
	.align		4
.L_11:
        /*0028*/ 	.byte	0x04, 0x17
        /*002a*/ 	.short	(.L_13 - .L_12)
.L_12:
        /*002c*/ 	.word	0x00000000
        /*0030*/ 	.short	0x0001
        /*0032*/ 	.short	0x0008
        /*0034*/ 	.byte	0x00, 0xf0, 0x21, 0x00


	//----- nvinfo : EIATTR_KPARAM_INFO
	.align		4
.L_13:
        /*0038*/ 	.byte	0x04, 0x17
        /*003a*/ 	.short	(.L_15 - .L_14)
.L_14:
        /*003c*/ 	.word	0x00000000
        /*0040*/ 	.short	0x0000
        /*0042*/ 	.short	0x0000
        /*0044*/ 	.byte	0x00, 0xf0, 0x21, 0x00


	//----- nvinfo : EIATTR_MAXREG_COUNT
	.align		4
.L_15:
        /*0048*/ 	.byte	0x03, 0x1b
        /*004a*/ 	.short	0x00ff


	//----- nvinfo : EIATTR_EXIT_INSTR_OFFSETS
	.align		4
        /*004c*/ 	.byte	0x04, 0x1c
        /*004e*/ 	.short	(.L_17 - .L_16)


	//   ....[0]....
.L_16:
        /*0050*/ 	.word	0x00000140
.L_17:


//--------------------- .nv.callgraph             --------------------------
	.section	.nv.callgraph,"",@"SHT_CUDA_CALLGRAPH"
	.align	4
	.sectionentsize	8
	.align		4
        /*0000*/ 	.word	0x00000000
	.align		4
        /*0004*/ 	.word	0xffffffff
	.align		4
        /*0008*/ 	.word	0x00000000
	.align		4
        /*000c*/ 	.word	0xfffffffe
	.align		4
        /*0010*/ 	.word	0x00000000
	.align		4
        /*0014*/ 	.word	0xfffffffd
	.align		4
        /*0018*/ 	.word	0x00000000
	.align		4
        /*001c*/ 	.word	0xfffffffc


//--------------------- .nv.rel.action            --------------------------
	.section	.nv.rel.action,"",@"SHT_CUDA_RELOCINFO"
	.align	8
	.sectionentsize	8
        /*0000*/ 	.byte	0x73, 0x00, 0x00, 0x00, 0x00, 0x00, 0x00, 0x00, 0x00, 0x00, 0x00, 0x11, 0x25, 0x00, 0x05, 0x36


//--------------------- .nv.constant0._Z20branch_simple_kernelPfPKfi --------------------------
	.section	.nv.constant0._Z20branch_simple_kernelPfPKfi,"a",@progbits
	.sectionflags	@""
	.align	4
.nv.constant0._Z20branch_simple_kernelPfPKfi:
	.zero		372


//--------------------- .text._Z20branch_simple_kernelPfPKfi --------------------------
	.section	.text._Z20branch_simple_kernelPfPKfi,"ax",@progbits
	.sectioninfo	@"SHI_REGISTERS=12"
	.align	128
        .global         _Z20branch_simple_kernelPfPKfi
        .type           _Z20branch_simple_kernelPfPKfi,@function
        .size           _Z20branch_simple_kernelPfPKfi,(.L_x_1 - _Z20branch_simple_kernelPfPKfi)
        .other          _Z20branch_simple_kernelPfPKfi,@"STO_CUDA_ENTRY STV_DEFAULT"
_Z20branch_simple_kernelPfPKfi:
.text._Z20branch_simple_kernelPfPKfi:
[----:B------:R-:W-:Y:S02]  /*0000*/  MOV R1, c[0x0][0x28] ;  /* 0x00000a0000017a02 */ /* 0x000fe40000000f00 */
[----:B------:R-:W0:Y:S01]  /*0010*/  S2R R0, SR_CTAID.X ;  /* 0x0000000000007919 */ /* 0x000e220000002500 */
[----:B------:R-:W-:Y:S01]  /*0020*/  MOV R3, 0x4 ;  /* 0x0000000400037802 */ /* 0x000fe20000000f00 */
[----:B------:R-:W-:Y:S02]  /*0030*/  ULDC.64 UR4, c[0x0][0x118] ;  /* 0x0000460000047ab9 */ /* 0x000fe40000000a00 */
[----:B------:R-:W0:Y:S02]  /*0040*/  S2R R5, SR_TID.X ;  /* 0x0000000000057919 */ /* 0x000e240000002100 */
[----:B0-----:R-:W-:-:S04]  /*0050*/  IMAD R0, R0, c[0x0][0x0], R5 ;  /* 0x0000000000007a24 */ /* 0x001fc800078e0205 */
[----:B------:R-:W-:-:S06]  /*0060*/  IMAD.WIDE R2, R0, R3, c[0x0][0x168] ;  /* 0x00005a0000027625 */ /* 0x000fcc00078e0203 */
[----:B------:R-:W2:Y:S01]  /*0070*/  LDG.E R2, [R2.64] ;  /* 0x0000000402027981 */ /* 0x000ea2000c1e1900 */
[----:B------:R-:W-:Y:S02]  /*0080*/  LOP3.LUT R4, R5, 0x1, RZ, 0xc0, !PT ;  /* 0x0000000105047812 */ /* 0x000fe400078ec0ff */
[----:B------:R-:W-:Y:S02]  /*0090*/  SHF.R.S32.HI R5, RZ, 0x1f, R0 ;  /* 0x0000001fff057819 */ /* 0x000fe40000011400 */
[----:B------:R-:W-:Y:S02]  /*00a0*/  ISETP.NE.U32.AND P0, PT, R4, 0x1, PT ;  /* 0x000000010400780c */ /* 0x000fe40003f05070 */
[----:B------:R-:W-:-:S04]  /*00b0*/  LEA R4, P1, R0, c[0x0][0x160], 0x2 ;  /* 0x0000580000047a11 */ /* 0x000fc800078210ff */
[----:B------:R-:W-:-:S07]  /*00c0*/  LEA.HI.X R5, R0, c[0x0][0x164], R5, 0x2, P1 ;  /* 0x0000590000057a11 */ /* 0x000fce00008f1405 */
[----:B------:R-:W-:Y:S02]  /*00d0*/  @!P0 MOV R9, 0x3f8ccccd ;  /* 0x3f8ccccd00098802 */ /* 0x000fe40000000f00 */
[----:B------:R-:W-:-:S03]  /*00e0*/  @P0 MOV R7, 0x3f666666 ;  /* 0x3f66666600070802 */ /* 0x000fc60000000f00 */
[C---:B--2---:R-:W-:Y:S02]  /*00f0*/  @!P0 FFMA R9, R2.reuse, R9, 0.30000001192092895508 ;  /* 0x3e99999a02098423 */ /* 0x044fe40000000009 */
[----:B------:R-:W-:Y:S02]  /*0100*/  @P0 FFMA R7, R2, R7, -0.5 ;  /* 0xbf00000002070423 */ /* 0x000fe40000000007 */
[----:B------:R-:W-:Y:S02]  /*0110*/  @!P0 FFMA R9, R9, R9, -2 ;  /* 0xc000000009098423 */ /* 0x000fe40000000009 */
[----:B------:R-:W-:-:S05]  /*0120*/  @P0 FFMA R9, R7, 0.25, R2 ;  /* 0x3e80000007090823 */ /* 0x000fca0000000002 */
[----:B------:R-:W-:Y:S01]  /*0130*/  STG.E [R4.64], R9 ;  /* 0x0000000904007986 */ /* 0x000fe2000c101904 */
[----:B------:R-:W-:Y:S05]  /*0140*/  EXIT ;  /* 0x000000000000794d */ /* 0x000fea0003800000 */
.L_x_0:
[----:B------:R-:W-:-:S00]  /*0150*/  BRA `(.L_x_0) ;  /* 0xfffffff000007947 */ /* 0x000fc0000383ffff */
[----:B------:R-:W-:-:S00]  /*0160*/  NOP ;  /* 0x0000000000007918 */ /* 0x000fc00000000000 */
        /* <DEDUP_REMOVED lines=9> */
.L_x_1:
